//
// Generated by NVIDIA NVVM Compiler
//
// Compiler Build ID: CL-36424714
// Cuda compilation tools, release 13.0, V13.0.88
// Based on NVVM 20.0.0
//

.version 9.0
.target sm_100
.address_size 64

	// .globl	_Z6kernelPsmi

.visible .entry _Z6kernelPsmi(
	.param .u64 .ptr .align 1 _Z6kernelPsmi_param_0,
	.param .u64 _Z6kernelPsmi_param_1,
	.param .u32 _Z6kernelPsmi_param_2
)
{
	.reg .pred 	%p<3>;
	.reg .b16 	%rs<3>;
	.reg .b32 	%r<10>;
	.reg .b64 	%rd<9>;

	ld.param.u64 	%rd1, [_Z6kernelPsmi_param_0];
	ld.param.u64 	%rd2, [_Z6kernelPsmi_param_1];
	ld.param.u32 	%r1, [_Z6kernelPsmi_param_2];
	cvta.to.global.u64 	%rd3, %rd1;
	mov.u32 	%r2, %ctaid.x;
	mov.u32 	%r3, %ntid.x;
	mov.u32 	%r4, %tid.x;
	mad.lo.s32 	%r5, %r2, %r3, %r4;
	mov.u32 	%r6, %ctaid.y;
	mov.u32 	%r7, %ntid.y;
	mov.u32 	%r8, %tid.y;
	mad.lo.s32 	%r9, %r6, %r7, %r8;
	cvt.u64.u32 	%rd4, %r9;
	mad.lo.s64 	%rd5, %rd2, %rd4, %rd3;
	setp.ge.s32 	%p1, %r9, %r1;
	cvt.s64.s32 	%rd6, %r5;
	setp.le.u64 	%p2, %rd2, %rd6;
	selp.b16 	%rs1, 5, 1, %p1;
	selp.b16 	%rs2, 5, %rs1, %p2;
	mul.wide.s32 	%rd7, %r5, 2;
	add.s64 	%rd8, %rd5, %rd7;
	st.global.u16 	[%rd8], %rs2;
	ret;

}


// ===== COMPILED SASS (sm_100) =====

	.target	sm_100

	.elftype	@"ET_EXEC"


//--------------------- .note.nv.tkinfo           --------------------------
	.section	.note.nv.tkinfo,"",@"SHT_NOTE"
	.sectionflags	@"SHF_NOTE_NV_TKINFO"
	.tkinfo
        /*0018*/ 	.word	0x00000002
        /*0030*/ 	.string	""
        /*0030*/ 	.string	"ptxas"
        /*0030*/ 	.string	"Cuda compilation tools, release 13.0, V13.0.88"
        /*0030*/ 	.string	"Build cuda_13.0.r13.0/compiler.36424714_0"
        /*0030*/ 	.string	"-arch sm_100 -m 64 "



//--------------------- .note.nv.cuinfo           --------------------------
	.section	.note.nv.cuinfo,"",@"SHT_NOTE"
	.sectionflags	@"SHF_NOTE_NV_CUINFO"
        /*0018*/ 	.short	0x0002
        /*001a*/ 	.short	0x0064
        /*001c*/ 	.short	0x0082
	.zero		2


//--------------------- .nv.info                  --------------------------
	.section	.nv.info,"",@"SHT_CUDA_INFO"
	.align	4


	//----- nvinfo : EIATTR_REGCOUNT
	.align		4
        /*0000*/ 	.byte	0x04, 0x2f
        /*0002*/ 	.short	(.L_1 - .L_0)
	.align		4
.L_0:
        /*0004*/ 	.word	index@(_Z6kernelPsmi)
        /*0008*/ 	.word	0x0000000a


	//----- nvinfo : EIATTR_FRAME_SIZE
	.align		4
.L_1:
        /*000c*/ 	.byte	0x04, 0x11
        /*000e*/ 	.short	(.L_3 - .L_2)
	.align		4
.L_2:
        /*0010*/ 	.word	index@(_Z6kernelPsmi)
        /*0014*/ 	.word	0x00000000


	//----- nvinfo : EIATTR_MIN_STACK_SIZE
	.align		4
.L_3:
        /*0018*/ 	.byte	0x04, 0x12
        /*001a*/ 	.short	(.L_5 - .L_4)
	.align		4
.L_4:
        /*001c*/ 	.word	index@(_Z6kernelPsmi)
        /*0020*/ 	.word	0x00000000
.L_5:


//--------------------- .nv.compat                --------------------------
	.section	.nv.compat,"",@"SHT_CUDA_COMPAT_INFO"
	.align	4
        /*0000*/ 	.byte	0x02, 0x09, 0x00, 0x00, 0x02, 0x02, 0x01, 0x00, 0x02, 0x05, 0x05, 0x00, 0x03, 0x07, 0x01, 0x01
        /*0010*/ 	.byte	0x02, 0x03, 0x00, 0x00, 0x02, 0x06, 0x01, 0x00, 0x04, 0x0b, 0x08, 0x00, 0x09, 0x00, 0x00, 0x00
        /*0020*/ 	.byte	0x00, 0x00, 0x00, 0x00


//--------------------- .nv.info._Z6kernelPsmi    --------------------------
	.section	.nv.info._Z6kernelPsmi,"",@"SHT_CUDA_INFO"
	.sectionflags	@""
	.align	4


	//----- nvinfo : EIATTR_CUDA_API_VERSION
	.align		4
        /*0000*/ 	.byte	0x04, 0x37
        /*0002*/ 	.short	(.L_7 - .L_6)
.L_6:
        /*0004*/ 	.word	0x00000082


	//----- nvinfo : EIATTR_KPARAM_INFO
	.align		4
.L_7:
        /*0008*/ 	.byte	0x04, 0x17
        /*000a*/ 	.short	(.L_9 - .L_8)
.L_8:
        /*000c*/ 	.word	0x00000000
        /*0010*/ 	.short	0x0002
        /*0012*/ 	.short	0x0010
        /*0014*/ 	.byte	0x00, 0xf0, 0x11, 0x00


	//----- nvinfo : EIATTR_KPARAM_INFO
	.align		4
.L_9:
        /*0018*/ 	.byte	0x04, 0x17
        /*001a*/ 	.short	(.L_11 - .L_10)
.L_10:
        /*001c*/ 	.word	0x00000000
        /*0020*/ 	.short	0x0001
        /*0022*/ 	.short	0x0008
        /*0024*/ 	.byte	0x00, 0xf0, 0x21, 0x00


	//----- nvinfo : EIATTR_KPARAM_INFO
	.align		4
.L_11:
        /*0028*/ 	.byte	0x04, 0x17
        /*002a*/ 	.short	(.L_13 - .L_12)
.L_12:
        /*002c*/ 	.word	0x00000000
        /*0030*/ 	.short	0x0000
        /*0032*/ 	.short	0x0000
        /*0034*/ 	.byte	0x00, 0xf5, 0x21, 0x00


	//----- nvinfo : EIATTR_SPARSE_MMA_MASK
	.align		4
.L_13:
        /*0038*/ 	.byte	0x03, 0x50
        /*003a*/ 	.short	0x0000


	//----- nvinfo : EIATTR_MAXREG_COUNT
	.align		4
        /*003c*/ 	.byte	0x03, 0x1b
        /*003e*/ 	.short	0x00ff


	//----- nvinfo : EIATTR_MERCURY_ISA_VERSION
	.align		4
        /*0040*/ 	.byte	0x03, 0x5f
        /*0042*/ 	.short	0x0101


	//----- nvinfo : EIATTR_VRC_CTA_INIT_COUNT
	.align		4
        /*0044*/ 	.byte	0x02, 0x4a
	.zero		1
	.zero		1


	//----- nvinfo : EIATTR_EXIT_INSTR_OFFSETS
	.align		4
        /*0048*/ 	.byte	0x04, 0x1c
        /*004a*/ 	.short	(.L_15 - .L_14)


	//   ....[0]....
.L_14:
        /*004c*/ 	.word	0x00000180


	//----- nvinfo : EIATTR_CBANK_PARAM_SIZE
	.align		4
.L_15:
        /*0050*/ 	.byte	0x03, 0x19
        /*0052*/ 	.short	0x0014


	//----- nvinfo : EIATTR_PARAM_CBANK
	.align		4
        /*0054*/ 	.byte	0x04, 0x0a
        /*0056*/ 	.short	(.L_17 - .L_16)
	.align		4
.L_16:
        /*0058*/ 	.word	index@(.nv.constant0._Z6kernelPsmi)
        /*005c*/ 	.short	0x0380
        /*005e*/ 	.short	0x0014


	//----- nvinfo : EIATTR_SW_WAR
	.align		4
.L_17:
        /*0060*/ 	.byte	0x04, 0x36
        /*0062*/ 	.short	(.L_19 - .L_18)
.L_18:
        /*0064*/ 	.word	0x00000008
.L_19:


//--------------------- .nv.callgraph             --------------------------
	.section	.nv.callgraph,"",@"SHT_CUDA_CALLGRAPH"
	.align	4
	.sectionentsize	8
	.align		4
        /*0000*/ 	.word	0x00000000
	.align		4
        /*0004*/ 	.word	0xffffffff
	.align		4
        /*0008*/ 	.word	0x00000000
	.align		4
        /*000c*/ 	.word	0xfffffffe
	.align		4
        /*0010*/ 	.word	0x00000000
	.align		4
        /*0014*/ 	.word	0xfffffffd
	.align		4
        /*0018*/ 	.word	0x00000000
	.align		4
        /*001c*/ 	.word	0xfffffffc


//--------------------- .text._Z6kernelPsmi       --------------------------
	.section	.text._Z6kernelPsmi,"ax",@progbits
	.align	128
        .global         _Z6kernelPsmi
        .type           _Z6kernelPsmi,@function
        .size           _Z6kernelPsmi,(.L_x_1 - _Z6kernelPsmi)
        .other          _Z6kernelPsmi,@"STO_CUDA_ENTRY STV_DEFAULT"
_Z6kernelPsmi:
.text._Z6kernelPsmi:
[----:B------:R-:W-:Y:S01]  /*0000*/  LDC R1, c[0x0][0x37c] ;  /* 0x0000df00ff017b82 */ /* 0x000fe20000000800 */
[----:B------:R-:W0:Y:S07]  /*0010*/  S2R R0, SR_TID.X ;  /* 0x0000000000007919 */ /* 0x000e2e0000002100 */
[----:B------:R-:W0:Y:S01]  /*0020*/  S2UR UR4, SR_CTAID.X ;  /* 0x00000000000479c3 */ /* 0x000e220000002500 */
[----:B------:R-:W1:Y:S01]  /*0030*/  LDCU.64 UR6, c[0x0][0x388] ;  /* 0x00007100ff0677ac */ /* 0x000e620008000a00 */
[----:B------:R-:W2:Y:S01]  /*0040*/  S2R R4, SR_TID.Y ;  /* 0x0000000000047919 */ /* 0x000ea20000002200 */
[----:B------:R-:W3:Y:S05]  /*0050*/  LDCU UR8, c[0x0][0x390] ;  /* 0x00007200ff0877ac */ /* 0x000eea0008000800 */
[----:B------:R-:W0:Y:S08]  /*0060*/  LDC R5, c[0x0][0x360] ;  /* 0x0000d800ff057b82 */ /* 0x000e300000000800 */
[----:B------:R-:W2:Y:S08]  /*0070*/  S2UR UR5, SR_CTAID.Y ;  /* 0x00000000000579c3 */ /* 0x000eb00000002600 */
[----:B------:R-:W2:Y:S08]  /*0080*/  LDC R7, c[0x0][0x364] ;  /* 0x0000d900ff077b82 */ /* 0x000eb00000000800 */
[----:B------:R-:W4:Y:S01]  /*0090*/  LDC.64 R2, c[0x0][0x380] ;  /* 0x0000e000ff027b82 */ /* 0x000f220000000a00 */
[----:B0-----:R-:W-:-:S02]  /*00a0*/  IMAD R5, R5, UR4, R0 ;  /* 0x0000000405057c24 */ /* 0x001fc4000f8e0200 */
[----:B------:R-:W-:-:S03]  /*00b0*/  HFMA2 R0, -RZ, RZ, 0, 2.98023223876953125e-07 ;  /* 0x00000005ff007431 */ /* 0x000fc600000001ff */
[----:B-1----:R-:W-:Y:S01]  /*00c0*/  ISETP.GE.U32.AND P0, PT, R5, UR6, PT ;  /* 0x0000000605007c0c */ /* 0x002fe2000bf06070 */
[----:B--2---:R-:W-:Y:S01]  /*00d0*/  IMAD R7, R7, UR5, R4 ;  /* 0x0000000507077c24 */ /* 0x004fe2000f8e0204 */
[----:B------:R-:W0:Y:S01]  /*00e0*/  LDCU.64 UR4, c[0x0][0x358] ;  /* 0x00006b00ff0477ac */ /* 0x000e220008000a00 */
[----:B------:R-:W-:-:S03]  /*00f0*/  SHF.R.S32.HI R4, RZ, 0x1f, R5 ;  /* 0x0000001fff047819 */ /* 0x000fc60000011405 */
[C---:B---3--:R-:W-:Y:S02]  /*0100*/  ISETP.GE.AND P1, PT, R7.reuse, UR8, PT ;  /* 0x0000000807007c0c */ /* 0x048fe4000bf26270 */
[----:B------:R-:W-:Y:S01]  /*0110*/  ISETP.GE.U32.AND.EX P0, PT, R4, UR7, PT, P0 ;  /* 0x0000000704007c0c */ /* 0x000fe2000bf06100 */
[----:B----4-:R-:W-:Y:S01]  /*0120*/  IMAD.WIDE.U32 R2, R7, UR6, R2 ;  /* 0x0000000607027c25 */ /* 0x010fe2000f8e0002 */
[----:B------:R-:W-:-:S03]  /*0130*/  SEL R0, R0, 0x1, P1 ;  /* 0x0000000100007807 */ /* 0x000fc60000800000 */
[----:B------:R-:W-:Y:S01]  /*0140*/  IMAD R3, R7, UR7, R3 ;  /* 0x0000000707037c24 */ /* 0x000fe2000f8e0203 */
[----:B------:R-:W-:Y:S01]  /*0150*/  SEL R7, R0, 0x5, !P0 ;  /* 0x0000000500077807 */ /* 0x000fe20004000000 */
[----:B------:R-:W-:-:S05]  /*0160*/  IMAD.WIDE R2, R5, 0x2, R2 ;  /* 0x0000000205027825 */ /* 0x000fca00078e0202 */
[----:B0-----:R-:W-:Y:S01]  /*0170*/  STG.E.U16 desc[UR4][R2.64], R7 ;  /* 0x0000000702007986 */ /* 0x001fe2000c101504 */
[----:B------:R-:W-:Y:S05]  /*0180*/  EXIT ;  /* 0x000000000000794d */ /* 0x000fea0003800000 */
.L_x_0:
[----:B------:R-:W-:-:S00]  /*0190*/  BRA `(.L_x_0) ;  /* 0xfffffffc00fc7947 */ /* 0x000fc0000383ffff */
[----:B------:R-:W-:-:S00]  /*01a0*/  NOP ;  /* 0x0000000000007918 */ /* 0x000fc00000000000 */
        /* <DEDUP_REMOVED lines=13> */
.L_x_1:


//--------------------- .nv.shared.reserved.0     --------------------------
	.section	.nv.shared.reserved.0,"aw",@nobits
	.weak		__nv_reservedSMEM_offset_0_alias
	.size		__nv_reservedSMEM_offset_0_alias, 0, 64
	.other		__nv_reservedSMEM_offset_0_alias,@"STO_CUDA_RESERVED_SHARED STV_DEFAULT"
__nv_reservedSMEM_offset_0_alias:
	.zero		0
	.zero		64


//--------------------- .nv.constant0._Z6kernelPsmi --------------------------
	.section	.nv.constant0._Z6kernelPsmi,"a",@progbits
	.sectionflags	@""
	.align	4
.nv.constant0._Z6kernelPsmi:
	.zero		916


//--------------------- SYMBOLS --------------------------

	.type		.nv.reservedSmem.offset0,@object
	.size		.nv.reservedSmem.offset0,0x4
